//
// Generated by NVIDIA NVVM Compiler
//
// Compiler Build ID: CL-36424714
// Cuda compilation tools, release 13.0, V13.0.88
// Based on NVVM 20.0.0
//

.version 9.0
.target sm_100
.address_size 64

	// .globl	_Z3addPiS_S_

.visible .entry _Z3addPiS_S_(
	.param .u64 .ptr .align 1 _Z3addPiS_S__param_0,
	.param .u64 .ptr .align 1 _Z3addPiS_S__param_1,
	.param .u64 .ptr .align 1 _Z3addPiS_S__param_2
)
{
	.reg .b32 	%r<14>;
	.reg .b64 	%rd<11>;

	ld.param.u64 	%rd1, [_Z3addPiS_S__param_0];
	ld.param.u64 	%rd2, [_Z3addPiS_S__param_1];
	ld.param.u64 	%rd3, [_Z3addPiS_S__param_2];
	cvta.to.global.u64 	%rd4, %rd3;
	cvta.to.global.u64 	%rd5, %rd2;
	cvta.to.global.u64 	%rd6, %rd1;
	mov.u32 	%r1, %tid.x;
	mov.u32 	%r2, %ctaid.x;
	mov.u32 	%r3, %ntid.x;
	mad.lo.s32 	%r4, %r2, %r3, %r1;
	mov.u32 	%r5, %tid.y;
	mov.u32 	%r6, %ctaid.y;
	mov.u32 	%r7, %ntid.y;
	mad.lo.s32 	%r8, %r6, %r7, %r5;
	shl.b32 	%r9, %r8, 3;
	add.s32 	%r10, %r4, %r9;
	mul.wide.s32 	%rd7, %r10, 4;
	add.s64 	%rd8, %rd6, %rd7;
	ld.global.u32 	%r11, [%rd8];
	add.s64 	%rd9, %rd5, %rd7;
	ld.global.u32 	%r12, [%rd9];
	add.s32 	%r13, %r12, %r11;
	add.s64 	%rd10, %rd4, %rd7;
	st.global.u32 	[%rd10], %r13;
	ret;

}


// ===== COMPILED SASS (sm_100) =====

	.target	sm_100

	.elftype	@"ET_EXEC"


//--------------------- .note.nv.tkinfo           --------------------------
	.section	.note.nv.tkinfo,"",@"SHT_NOTE"
	.sectionflags	@"SHF_NOTE_NV_TKINFO"
	.tkinfo
        /*0018*/ 	.word	0x00000002
        /*0030*/ 	.string	""
        /*0030*/ 	.string	"ptxas"
        /*0030*/ 	.string	"Cuda compilation tools, release 13.0, V13.0.88"
        /*0030*/ 	.string	"Build cuda_13.0.r13.0/compiler.36424714_0"
        /*0030*/ 	.string	"-arch sm_100 -m 64 "



//--------------------- .note.nv.cuinfo           --------------------------
	.section	.note.nv.cuinfo,"",@"SHT_NOTE"
	.sectionflags	@"SHF_NOTE_NV_CUINFO"
        /*0018*/ 	.short	0x0002
        /*001a*/ 	.short	0x0064
        /*001c*/ 	.short	0x0082
	.zero		2


//--------------------- .nv.info                  --------------------------
	.section	.nv.info,"",@"SHT_CUDA_INFO"
	.align	4


	//----- nvinfo : EIATTR_REGCOUNT
	.align		4
        /*0000*/ 	.byte	0x04, 0x2f
        /*0002*/ 	.short	(.L_1 - .L_0)
	.align		4
.L_0:
        /*0004*/ 	.word	index@(_Z3addPiS_S_)
        /*0008*/ 	.word	0x0000000c


	//----- nvinfo : EIATTR_FRAME_SIZE
	.align		4
.L_1:
        /*000c*/ 	.byte	0x04, 0x11
        /*000e*/ 	.short	(.L_3 - .L_2)
	.align		4
.L_2:
        /*0010*/ 	.word	index@(_Z3addPiS_S_)
        /*0014*/ 	.word	0x00000000


	//----- nvinfo : EIATTR_MIN_STACK_SIZE
	.align		4
.L_3:
        /*0018*/ 	.byte	0x04, 0x12
        /*001a*/ 	.short	(.L_5 - .L_4)
	.align		4
.L_4:
        /*001c*/ 	.word	index@(_Z3addPiS_S_)
        /*0020*/ 	.word	0x00000000
.L_5:


//--------------------- .nv.compat                --------------------------
	.section	.nv.compat,"",@"SHT_CUDA_COMPAT_INFO"
	.align	4
        /*0000*/ 	.byte	0x02, 0x09, 0x00, 0x00, 0x02, 0x02, 0x01, 0x00, 0x02, 0x05, 0x05, 0x00, 0x03, 0x07, 0x01, 0x01
        /*0010*/ 	.byte	0x02, 0x03, 0x00, 0x00, 0x02, 0x06, 0x01, 0x00, 0x04, 0x0b, 0x08, 0x00, 0x09, 0x00, 0x00, 0x00
        /*0020*/ 	.byte	0x00, 0x00, 0x00, 0x00


//--------------------- .nv.info._Z3addPiS_S_     --------------------------
	.section	.nv.info._Z3addPiS_S_,"",@"SHT_CUDA_INFO"
	.sectionflags	@""
	.align	4


	//----- nvinfo : EIATTR_CUDA_API_VERSION
	.align		4
        /*0000*/ 	.byte	0x04, 0x37
        /*0002*/ 	.short	(.L_7 - .L_6)
.L_6:
        /*0004*/ 	.word	0x00000082


	//----- nvinfo : EIATTR_KPARAM_INFO
	.align		4
.L_7:
        /*0008*/ 	.byte	0x04, 0x17
        /*000a*/ 	.short	(.L_9 - .L_8)
.L_8:
        /*000c*/ 	.word	0x00000000
        /*0010*/ 	.short	0x0002
        /*0012*/ 	.short	0x0010
        /*0014*/ 	.byte	0x00, 0xf5, 0x21, 0x00


	//----- nvinfo : EIATTR_KPARAM_INFO
	.align		4
.L_9:
        /*0018*/ 	.byte	0x04, 0x17
        /*001a*/ 	.short	(.L_11 - .L_10)
.L_10:
        /*001c*/ 	.word	0x00000000
        /*0020*/ 	.short	0x0001
        /*0022*/ 	.short	0x0008
        /*0024*/ 	.byte	0x00, 0xf5, 0x21, 0x00


	//----- nvinfo : EIATTR_KPARAM_INFO
	.align		4
.L_11:
        /*0028*/ 	.byte	0x04, 0x17
        /*002a*/ 	.short	(.L_13 - .L_12)
.L_12:
        /*002c*/ 	.word	0x00000000
        /*0030*/ 	.short	0x0000
        /*0032*/ 	.short	0x0000
        /*0034*/ 	.byte	0x00, 0xf5, 0x21, 0x00


	//----- nvinfo : EIATTR_SPARSE_MMA_MASK
	.align		4
.L_13:
        /*0038*/ 	.byte	0x03, 0x50
        /*003a*/ 	.short	0x0000


	//----- nvinfo : EIATTR_MAXREG_COUNT
	.align		4
        /*003c*/ 	.byte	0x03, 0x1b
        /*003e*/ 	.short	0x00ff


	//----- nvinfo : EIATTR_MERCURY_ISA_VERSION
	.align		4
        /*0040*/ 	.byte	0x03, 0x5f
        /*0042*/ 	.short	0x0101


	//----- nvinfo : EIATTR_VRC_CTA_INIT_COUNT
	.align		4
        /*0044*/ 	.byte	0x02, 0x4a
	.zero		1
	.zero		1


	//----- nvinfo : EIATTR_EXIT_INSTR_OFFSETS
	.align		4
        /*0048*/ 	.byte	0x04, 0x1c
        /*004a*/ 	.short	(.L_15 - .L_14)


	//   ....[0]....
.L_14:
        /*004c*/ 	.word	0x00000150


	//----- nvinfo : EIATTR_CBANK_PARAM_SIZE
	.align		4
.L_15:
        /*0050*/ 	.byte	0x03, 0x19
        /*0052*/ 	.short	0x0018


	//----- nvinfo : EIATTR_PARAM_CBANK
	.align		4
        /*0054*/ 	.byte	0x04, 0x0a
        /*0056*/ 	.short	(.L_17 - .L_16)
	.align		4
.L_16:
        /*0058*/ 	.word	index@(.nv.constant0._Z3addPiS_S_)
        /*005c*/ 	.short	0x0380
        /*005e*/ 	.short	0x0018


	//----- nvinfo : EIATTR_SW_WAR
	.align		4
.L_17:
        /*0060*/ 	.byte	0x04, 0x36
        /*0062*/ 	.short	(.L_19 - .L_18)
.L_18:
        /*0064*/ 	.word	0x00000008
.L_19:


//--------------------- .nv.callgraph             --------------------------
	.section	.nv.callgraph,"",@"SHT_CUDA_CALLGRAPH"
	.align	4
	.sectionentsize	8
	.align		4
        /*0000*/ 	.word	0x00000000
	.align		4
        /*0004*/ 	.word	0xffffffff
	.align		4
        /*0008*/ 	.word	0x00000000
	.align		4
        /*000c*/ 	.word	0xfffffffe
	.align		4
        /*0010*/ 	.word	0x00000000
	.align		4
        /*0014*/ 	.word	0xfffffffd
	.align		4
        /*0018*/ 	.word	0x00000000
	.align		4
        /*001c*/ 	.word	0xfffffffc


//--------------------- .text._Z3addPiS_S_        --------------------------
	.section	.text._Z3addPiS_S_,"ax",@progbits
	.align	128
        .global         _Z3addPiS_S_
        .type           _Z3addPiS_S_,@function
        .size           _Z3addPiS_S_,(.L_x_1 - _Z3addPiS_S_)
        .other          _Z3addPiS_S_,@"STO_CUDA_ENTRY STV_DEFAULT"
_Z3addPiS_S_:
.text._Z3addPiS_S_:
[----:B------:R-:W-:Y:S01]  /*0000*/  LDC R1, c[0x0][0x37c] ;  /* 0x0000df00ff017b82 */ /* 0x000fe20000000800 */
[----:B------:R-:W0:Y:S07]  /*0010*/  S2R R0, SR_TID.X ;  /* 0x0000000000007919 */ /* 0x000e2e0000002100 */
[----:B------:R-:W0:Y:S01]  /*0020*/  S2UR UR6, SR_CTAID.X ;  /* 0x00000000000679c3 */ /* 0x000e220000002500 */
[----:B------:R-:W1:Y:S01]  /*0030*/  LDCU.64 UR4, c[0x0][0x358] ;  /* 0x00006b00ff0477ac */ /* 0x000e620008000a00 */
[----:B------:R-:W2:Y:S06]  /*0040*/  S2R R6, SR_TID.Y ;  /* 0x0000000000067919 */ /* 0x000eac0000002200 */
[----:B------:R-:W0:Y:S08]  /*0050*/  LDC R7, c[0x0][0x360] ;  /* 0x0000d800ff077b82 */ /* 0x000e300000000800 */
[----:B------:R-:W2:Y:S08]  /*0060*/  S2UR UR7, SR_CTAID.Y ;  /* 0x00000000000779c3 */ /* 0x000eb00000002600 */
[----:B------:R-:W2:Y:S08]  /*0070*/  LDC R9, c[0x0][0x364] ;  /* 0x0000d900ff097b82 */ /* 0x000eb00000000800 */
[----:B------:R-:W3:Y:S01]  /*0080*/  LDC.64 R2, c[0x0][0x380] ;  /* 0x0000e000ff027b82 */ /* 0x000ee20000000a00 */
[----:B0-----:R-:W-:-:S07]  /*0090*/  IMAD R0, R7, UR6, R0 ;  /* 0x0000000607007c24 */ /* 0x001fce000f8e0200 */
[----:B------:R-:W0:Y:S01]  /*00a0*/  LDC.64 R4, c[0x0][0x388] ;  /* 0x0000e200ff047b82 */ /* 0x000e220000000a00 */
[----:B--2---:R-:W-:-:S05]  /*00b0*/  IMAD R7, R9, UR7, R6 ;  /* 0x0000000709077c24 */ /* 0x004fca000f8e0206 */
[----:B------:R-:W-:Y:S02]  /*00c0*/  LEA R9, R7, R0, 0x3 ;  /* 0x0000000007097211 */ /* 0x000fe400078e18ff */
[----:B------:R-:W2:Y:S03]  /*00d0*/  LDC.64 R6, c[0x0][0x390] ;  /* 0x0000e400ff067b82 */ /* 0x000ea60000000a00 */
[----:B---3--:R-:W-:-:S04]  /*00e0*/  IMAD.WIDE R2, R9, 0x4, R2 ;  /* 0x0000000409027825 */ /* 0x008fc800078e0202 */
[C---:B0-----:R-:W-:Y:S02]  /*00f0*/  IMAD.WIDE R4, R9.reuse, 0x4, R4 ;  /* 0x0000000409047825 */ /* 0x041fe400078e0204 */
[----:B-1----:R-:W3:Y:S04]  /*0100*/  LDG.E R2, desc[UR4][R2.64] ;  /* 0x0000000402027981 */ /* 0x002ee8000c1e1900 */
[----:B------:R-:W3:Y:S01]  /*0110*/  LDG.E R5, desc[UR4][R4.64] ;  /* 0x0000000404057981 */ /* 0x000ee2000c1e1900 */
[----:B--2---:R-:W-:Y:S01]  /*0120*/  IMAD.WIDE R6, R9, 0x4, R6 ;  /* 0x0000000409067825 */ /* 0x004fe200078e0206 */
[----:B---3--:R-:W-:-:S05]  /*0130*/  IADD3 R9, PT, PT, R2, R5, RZ ;  /* 0x0000000502097210 */ /* 0x008fca0007ffe0ff */
[----:B------:R-:W-:Y:S01]  /*0140*/  STG.E desc[UR4][R6.64], R9 ;  /* 0x0000000906007986 */ /* 0x000fe2000c101904 */
[----:B------:R-:W-:Y:S05]  /*0150*/  EXIT ;  /* 0x000000000000794d */ /* 0x000fea0003800000 */
.L_x_0:
[----:B------:R-:W-:-:S00]  /*0160*/  BRA `(.L_x_0) ;  /* 0xfffffffc00fc7947 */ /* 0x000fc0000383ffff */
[----:B------:R-:W-:-:S00]  /*0170*/  NOP ;  /* 0x0000000000007918 */ /* 0x000fc00000000000 */
        /* <DEDUP_REMOVED lines=8> */
.L_x_1:


//--------------------- .nv.shared.reserved.0     --------------------------
	.section	.nv.shared.reserved.0,"aw",@nobits
	.weak		__nv_reservedSMEM_offset_0_alias
	.size		__nv_reservedSMEM_offset_0_alias, 0, 64
	.other		__nv_reservedSMEM_offset_0_alias,@"STO_CUDA_RESERVED_SHARED STV_DEFAULT"
__nv_reservedSMEM_offset_0_alias:
	.zero		0
	.zero		64


//--------------------- .nv.constant0._Z3addPiS_S_ --------------------------
	.section	.nv.constant0._Z3addPiS_S_,"a",@progbits
	.sectionflags	@""
	.align	4
.nv.constant0._Z3addPiS_S_:
	.zero		920


//--------------------- SYMBOLS --------------------------

	.type		.nv.reservedSmem.offset0,@object
	.size		.nv.reservedSmem.offset0,0x4
